//
// Generated by NVIDIA NVVM Compiler
//
// Compiler Build ID: CL-36424714
// Cuda compilation tools, release 13.0, V13.0.88
// Based on NVVM 20.0.0
//

.version 9.0
.target sm_100
.address_size 64

	// .globl	_Z13update_matrixPiS_ii
// _ZZ13update_matrixPiS_iiE11curr_shared has been demoted

.visible .entry _Z13update_matrixPiS_ii(
	.param .u64 .ptr .align 1 _Z13update_matrixPiS_ii_param_0,
	.param .u64 .ptr .align 1 _Z13update_matrixPiS_ii_param_1,
	.param .u32 _Z13update_matrixPiS_ii_param_2,
	.param .u32 _Z13update_matrixPiS_ii_param_3
)
{
	.reg .pred 	%p<34>;
	.reg .b32 	%r<130>;
	.reg .b64 	%rd<13>;
	// demoted variable
	.shared .align 4 .b8 _ZZ13update_matrixPiS_iiE11curr_shared[256];
	ld.param.u64 	%rd3, [_Z13update_matrixPiS_ii_param_0];
	ld.param.u64 	%rd4, [_Z13update_matrixPiS_ii_param_1];
	ld.param.u32 	%r34, [_Z13update_matrixPiS_ii_param_2];
	ld.param.u32 	%r35, [_Z13update_matrixPiS_ii_param_3];
	cvta.to.global.u64 	%rd1, %rd4;
	cvta.to.global.u64 	%rd5, %rd3;
	mov.u32 	%r36, %ctaid.x;
	mov.u32 	%r37, %ntid.x;
	mov.u32 	%r38, %tid.x;
	mad.lo.s32 	%r1, %r36, %r37, %r38;
	mov.u32 	%r39, %ctaid.y;
	mov.u32 	%r40, %ntid.y;
	mov.u32 	%r41, %tid.y;
	mad.lo.s32 	%r2, %r39, %r40, %r41;
	mul.lo.s32 	%r3, %r34, %r1;
	add.s32 	%r4, %r3, %r2;
	mul.wide.s32 	%rd6, %r4, 4;
	add.s64 	%rd7, %rd5, %rd6;
	ld.global.u32 	%r42, [%rd7];
	shl.b32 	%r43, %r4, 2;
	mov.u32 	%r44, _ZZ13update_matrixPiS_iiE11curr_shared;
	add.s32 	%r5, %r44, %r43;
	st.shared.u32 	[%r5], %r42;
	bar.sync 	0;
	add.s32 	%r6, %r34, -1;
	setp.lt.s32 	%p1, %r1, %r6;
	add.s32 	%r45, %r35, -1;
	setp.lt.s32 	%p2, %r2, %r45;
	and.pred  	%p3, %p1, %p2;
	@%p3 bra 	$L__BB0_2;
	add.s64 	%rd12, %rd1, %rd6;
	mov.b32 	%r121, 0;
	st.global.u32 	[%rd12], %r121;
	bra.uni 	$L__BB0_38;
$L__BB0_2:
	setp.eq.s32 	%p4, %r1, 0;
	setp.eq.s32 	%p5, %r2, 0;
	or.pred  	%p6, %p4, %p5;
	@%p6 bra 	$L__BB0_39;
	setp.lt.s32 	%p7, %r34, 3;
	@%p7 bra 	$L__BB0_38;
	add.s64 	%rd2, %rd1, %rd6;
	and.b32  	%r7, %r35, 1;
	sub.s32 	%r47, %r3, %r34;
	add.s32 	%r48, %r47, %r2;
	shl.b32 	%r49, %r48, 2;
	add.s32 	%r8, %r44, %r49;
	shl.b32 	%r51, %r34, 2;
	add.s32 	%r9, %r5, %r51;
	and.b32  	%r52, %r35, 2147483646;
	neg.s32 	%r10, %r52;
	mov.b32 	%r122, 1;
$L__BB0_5:
	setp.lt.s32 	%p8, %r35, 3;
	@%p8 bra 	$L__BB0_37;
	setp.eq.s32 	%p9, %r35, 3;
	@%p9 bra 	$L__BB0_27;
	ld.shared.u32 	%r128, [%r5];
	mov.u32 	%r123, %r10;
$L__BB0_8:
	ld.shared.u32 	%r53, [%r8+-4];
	ld.shared.u32 	%r54, [%r8];
	add.s32 	%r55, %r54, %r53;
	ld.shared.u32 	%r56, [%r8+4];
	add.s32 	%r57, %r56, %r55;
	ld.shared.u32 	%r58, [%r5+-4];
	add.s32 	%r59, %r58, %r57;
	add.s32 	%r60, %r128, %r59;
	ld.shared.u32 	%r61, [%r5+4];
	add.s32 	%r62, %r61, %r60;
	ld.shared.u32 	%r63, [%r9+-4];
	add.s32 	%r64, %r63, %r62;
	ld.shared.u32 	%r65, [%r9];
	add.s32 	%r66, %r65, %r64;
	ld.shared.u32 	%r67, [%r9+4];
	add.s32 	%r68, %r67, %r66;
	sub.s32 	%r15, %r68, %r128;
	bar.sync 	0;
	setp.gt.s32 	%p10, %r15, 1;
	@%p10 bra 	$L__BB0_11;
	ld.shared.u32 	%r126, [%r5];
	setp.ne.s32 	%p16, %r126, 1;
	@%p16 bra 	$L__BB0_16;
	mov.b32 	%r75, 0;
	st.global.u32 	[%rd2], %r75;
	mov.b32 	%r126, 1;
	bra.uni 	$L__BB0_17;
$L__BB0_11:
	setp.lt.u32 	%p11, %r15, 4;
	@%p11 bra 	$L__BB0_14;
	ld.shared.u32 	%r126, [%r5];
	setp.ne.s32 	%p15, %r126, 1;
	@%p15 bra 	$L__BB0_16;
	mov.b32 	%r73, 0;
	st.global.u32 	[%rd2], %r73;
	mov.b32 	%r126, 1;
	bra.uni 	$L__BB0_17;
$L__BB0_14:
	setp.ne.s32 	%p12, %r15, 3;
	ld.shared.u32 	%r126, [%r5];
	setp.ne.s32 	%p13, %r126, 0;
	or.pred  	%p14, %p12, %p13;
	@%p14 bra 	$L__BB0_16;
	mov.b32 	%r71, 1;
	st.global.u32 	[%rd2], %r71;
	mov.b32 	%r126, 0;
	bra.uni 	$L__BB0_17;
$L__BB0_16:
	st.global.u32 	[%rd2], %r126;
$L__BB0_17:
	ld.shared.u32 	%r76, [%r8+-4];
	ld.shared.u32 	%r77, [%r8];
	add.s32 	%r78, %r77, %r76;
	ld.shared.u32 	%r79, [%r8+4];
	add.s32 	%r80, %r79, %r78;
	ld.shared.u32 	%r81, [%r5+-4];
	add.s32 	%r82, %r81, %r80;
	add.s32 	%r83, %r126, %r82;
	ld.shared.u32 	%r84, [%r5+4];
	add.s32 	%r85, %r84, %r83;
	ld.shared.u32 	%r86, [%r9+-4];
	add.s32 	%r87, %r86, %r85;
	ld.shared.u32 	%r88, [%r9];
	add.s32 	%r89, %r88, %r87;
	ld.shared.u32 	%r90, [%r9+4];
	add.s32 	%r91, %r90, %r89;
	sub.s32 	%r21, %r91, %r126;
	bar.sync 	0;
	setp.lt.s32 	%p17, %r21, 2;
	@%p17 bra 	$L__BB0_23;
	setp.gt.u32 	%p18, %r21, 3;
	@%p18 bra 	$L__BB0_21;
	setp.ne.s32 	%p19, %r21, 3;
	ld.shared.u32 	%r128, [%r5];
	setp.ne.s32 	%p20, %r128, 0;
	or.pred  	%p21, %p19, %p20;
	@%p21 bra 	$L__BB0_24;
	mov.b32 	%r94, 1;
	st.global.u32 	[%rd2], %r94;
	mov.b32 	%r128, 0;
	bra.uni 	$L__BB0_26;
$L__BB0_21:
	ld.shared.u32 	%r128, [%r5];
	setp.ne.s32 	%p22, %r128, 1;
	@%p22 bra 	$L__BB0_24;
	mov.b32 	%r96, 0;
	st.global.u32 	[%rd2], %r96;
	mov.b32 	%r128, 1;
	bra.uni 	$L__BB0_26;
$L__BB0_23:
	ld.shared.u32 	%r128, [%r5];
	setp.eq.s32 	%p23, %r128, 1;
	@%p23 bra 	$L__BB0_25;
$L__BB0_24:
	st.global.u32 	[%rd2], %r128;
	bra.uni 	$L__BB0_26;
$L__BB0_25:
	mov.b32 	%r98, 0;
	st.global.u32 	[%rd2], %r98;
	mov.b32 	%r128, 1;
$L__BB0_26:
	add.s32 	%r123, %r123, 2;
	setp.ne.s32 	%p24, %r123, -2;
	@%p24 bra 	$L__BB0_8;
$L__BB0_27:
	setp.eq.s32 	%p25, %r7, 0;
	@%p25 bra 	$L__BB0_37;
	ld.shared.u32 	%r99, [%r8+-4];
	ld.shared.u32 	%r100, [%r8];
	add.s32 	%r101, %r100, %r99;
	ld.shared.u32 	%r102, [%r8+4];
	add.s32 	%r103, %r102, %r101;
	ld.shared.u32 	%r104, [%r5+-4];
	add.s32 	%r105, %r104, %r103;
	ld.shared.u32 	%r106, [%r5];
	add.s32 	%r107, %r106, %r105;
	ld.shared.u32 	%r108, [%r5+4];
	add.s32 	%r109, %r108, %r107;
	ld.shared.u32 	%r110, [%r9+-4];
	add.s32 	%r111, %r110, %r109;
	ld.shared.u32 	%r112, [%r9];
	add.s32 	%r113, %r112, %r111;
	ld.shared.u32 	%r114, [%r9+4];
	add.s32 	%r115, %r114, %r113;
	sub.s32 	%r28, %r115, %r106;
	bar.sync 	0;
	setp.lt.s32 	%p26, %r28, 2;
	@%p26 bra 	$L__BB0_34;
	setp.gt.u32 	%p27, %r28, 3;
	@%p27 bra 	$L__BB0_32;
	setp.ne.s32 	%p28, %r28, 3;
	ld.shared.u32 	%r129, [%r5];
	setp.ne.s32 	%p29, %r129, 0;
	or.pred  	%p30, %p28, %p29;
	@%p30 bra 	$L__BB0_35;
	mov.b32 	%r117, 1;
	st.global.u32 	[%rd2], %r117;
	bra.uni 	$L__BB0_37;
$L__BB0_32:
	ld.shared.u32 	%r129, [%r5];
	setp.ne.s32 	%p31, %r129, 1;
	@%p31 bra 	$L__BB0_35;
	mov.b32 	%r118, 0;
	st.global.u32 	[%rd2], %r118;
	bra.uni 	$L__BB0_37;
$L__BB0_34:
	ld.shared.u32 	%r129, [%r5];
	setp.eq.s32 	%p32, %r129, 1;
	@%p32 bra 	$L__BB0_36;
$L__BB0_35:
	st.global.u32 	[%rd2], %r129;
	bra.uni 	$L__BB0_37;
$L__BB0_36:
	mov.b32 	%r119, 0;
	st.global.u32 	[%rd2], %r119;
$L__BB0_37:
	add.s32 	%r122, %r122, 1;
	setp.ne.s32 	%p33, %r122, %r6;
	@%p33 bra 	$L__BB0_5;
$L__BB0_38:
	bar.sync 	0;
	ret;
$L__BB0_39:
	add.s64 	%rd10, %rd1, %rd6;
	mov.b32 	%r120, 0;
	st.global.u32 	[%rd10], %r120;
	bra.uni 	$L__BB0_38;

}


// ===== COMPILED SASS (sm_100) =====

	.target	sm_100

	.elftype	@"ET_EXEC"


//--------------------- .note.nv.tkinfo           --------------------------
	.section	.note.nv.tkinfo,"",@"SHT_NOTE"
	.sectionflags	@"SHF_NOTE_NV_TKINFO"
	.tkinfo
        /*0018*/ 	.word	0x00000002
        /*0030*/ 	.string	""
        /*0030*/ 	.string	"ptxas"
        /*0030*/ 	.string	"Cuda compilation tools, release 13.0, V13.0.88"
        /*0030*/ 	.string	"Build cuda_13.0.r13.0/compiler.36424714_0"
        /*0030*/ 	.string	"-arch sm_100 -m 64 "



//--------------------- .note.nv.cuinfo           --------------------------
	.section	.note.nv.cuinfo,"",@"SHT_NOTE"
	.sectionflags	@"SHF_NOTE_NV_CUINFO"
        /*0018*/ 	.short	0x0002
        /*001a*/ 	.short	0x0064
        /*001c*/ 	.short	0x0082
	.zero		2


//--------------------- .nv.info                  --------------------------
	.section	.nv.info,"",@"SHT_CUDA_INFO"
	.align	4


	//----- nvinfo : EIATTR_REGCOUNT
	.align		4
        /*0000*/ 	.byte	0x04, 0x2f
        /*0002*/ 	.short	(.L_1 - .L_0)
	.align		4
.L_0:
        /*0004*/ 	.word	index@(_Z13update_matrixPiS_ii)
        /*0008*/ 	.word	0x00000015


	//----- nvinfo : EIATTR_FRAME_SIZE
	.align		4
.L_1:
        /*000c*/ 	.byte	0x04, 0x11
        /*000e*/ 	.short	(.L_3 - .L_2)
	.align		4
.L_2:
        /*0010*/ 	.word	index@(_Z13update_matrixPiS_ii)
        /*0014*/ 	.word	0x00000000


	//----- nvinfo : EIATTR_MIN_STACK_SIZE
	.align		4
.L_3:
        /*0018*/ 	.byte	0x04, 0x12
        /*001a*/ 	.short	(.L_5 - .L_4)
	.align		4
.L_4:
        /*001c*/ 	.word	index@(_Z13update_matrixPiS_ii)
        /*0020*/ 	.word	0x00000000
.L_5:


//--------------------- .nv.compat                --------------------------
	.section	.nv.compat,"",@"SHT_CUDA_COMPAT_INFO"
	.align	4
        /*0000*/ 	.byte	0x02, 0x09, 0x00, 0x00, 0x02, 0x02, 0x01, 0x00, 0x02, 0x05, 0x05, 0x00, 0x03, 0x07, 0x01, 0x01
        /*0010*/ 	.byte	0x02, 0x03, 0x00, 0x00, 0x02, 0x06, 0x01, 0x00, 0x04, 0x0b, 0x08, 0x00, 0x09, 0x00, 0x00, 0x00
        /*0020*/ 	.byte	0x00, 0x00, 0x00, 0x00


//--------------------- .nv.info._Z13update_matrixPiS_ii --------------------------
	.section	.nv.info._Z13update_matrixPiS_ii,"",@"SHT_CUDA_INFO"
	.sectionflags	@""
	.align	4


	//----- nvinfo : EIATTR_CUDA_API_VERSION
	.align		4
        /*0000*/ 	.byte	0x04, 0x37
        /*0002*/ 	.short	(.L_7 - .L_6)
.L_6:
        /*0004*/ 	.word	0x00000082


	//----- nvinfo : EIATTR_KPARAM_INFO
	.align		4
.L_7:
        /*0008*/ 	.byte	0x04, 0x17
        /*000a*/ 	.short	(.L_9 - .L_8)
.L_8:
        /*000c*/ 	.word	0x00000000
        /*0010*/ 	.short	0x0003
        /*0012*/ 	.short	0x0014
        /*0014*/ 	.byte	0x00, 0xf0, 0x11, 0x00


	//----- nvinfo : EIATTR_KPARAM_INFO
	.align		4
.L_9:
        /*0018*/ 	.byte	0x04, 0x17
        /*001a*/ 	.short	(.L_11 - .L_10)
.L_10:
        /*001c*/ 	.word	0x00000000
        /*0020*/ 	.short	0x0002
        /*0022*/ 	.short	0x0010
        /*0024*/ 	.byte	0x00, 0xf0, 0x11, 0x00


	//----- nvinfo : EIATTR_KPARAM_INFO
	.align		4
.L_11:
        /*0028*/ 	.byte	0x04, 0x17
        /*002a*/ 	.short	(.L_13 - .L_12)
.L_12:
        /*002c*/ 	.word	0x00000000
        /*0030*/ 	.short	0x0001
        /*0032*/ 	.short	0x0008
        /*0034*/ 	.byte	0x00, 0xf5, 0x21, 0x00


	//----- nvinfo : EIATTR_KPARAM_INFO
	.align		4
.L_13:
        /*0038*/ 	.byte	0x04, 0x17
        /*003a*/ 	.short	(.L_15 - .L_14)
.L_14:
        /*003c*/ 	.word	0x00000000
        /*0040*/ 	.short	0x0000
        /*0042*/ 	.short	0x0000
        /*0044*/ 	.byte	0x00, 0xf5, 0x21, 0x00


	//----- nvinfo : EIATTR_SPARSE_MMA_MASK
	.align		4
.L_15:
        /*0048*/ 	.byte	0x03, 0x50
        /*004a*/ 	.short	0x0000


	//----- nvinfo : EIATTR_MAXREG_COUNT
	.align		4
        /*004c*/ 	.byte	0x03, 0x1b
        /*004e*/ 	.short	0x00ff


	//----- nvinfo : EIATTR_NUM_BARRIERS
	.align		4
        /*0050*/ 	.byte	0x02, 0x4c
        /*0052*/ 	.byte	0x01
	.zero		1


	//----- nvinfo : EIATTR_MERCURY_ISA_VERSION
	.align		4
        /*0054*/ 	.byte	0x03, 0x5f
        /*0056*/ 	.short	0x0101


	//----- nvinfo : EIATTR_VRC_CTA_INIT_COUNT
	.align		4
        /*0058*/ 	.byte	0x02, 0x4a
	.zero		1
	.zero		1


	//----- nvinfo : EIATTR_EXIT_INSTR_OFFSETS
	.align		4
        /*005c*/ 	.byte	0x04, 0x1c
        /*005e*/ 	.short	(.L_17 - .L_16)


	//   ....[0]....
.L_16:
        /*0060*/ 	.word	0x00000cc0


	//----- nvinfo : EIATTR_CRS_STACK_SIZE
	.align		4
.L_17:
        /*0064*/ 	.byte	0x04, 0x1e
        /*0066*/ 	.short	(.L_19 - .L_18)
.L_18:
        /*0068*/ 	.word	0x00000000


	//----- nvinfo : EIATTR_CBANK_PARAM_SIZE
	.align		4
.L_19:
        /*006c*/ 	.byte	0x03, 0x19
        /*006e*/ 	.short	0x0018


	//----- nvinfo : EIATTR_PARAM_CBANK
	.align		4
        /*0070*/ 	.byte	0x04, 0x0a
        /*0072*/ 	.short	(.L_21 - .L_20)
	.align		4
.L_20:
        /*0074*/ 	.word	index@(.nv.constant0._Z13update_matrixPiS_ii)
        /*0078*/ 	.short	0x0380
        /*007a*/ 	.short	0x0018


	//----- nvinfo : EIATTR_SW_WAR
	.align		4
.L_21:
        /*007c*/ 	.byte	0x04, 0x36
        /*007e*/ 	.short	(.L_23 - .L_22)
.L_22:
        /*0080*/ 	.word	0x00000008
.L_23:


//--------------------- .nv.callgraph             --------------------------
	.section	.nv.callgraph,"",@"SHT_CUDA_CALLGRAPH"
	.align	4
	.sectionentsize	8
	.align		4
        /*0000*/ 	.word	0x00000000
	.align		4
        /*0004*/ 	.word	0xffffffff
	.align		4
        /*0008*/ 	.word	0x00000000
	.align		4
        /*000c*/ 	.word	0xfffffffe
	.align		4
        /*0010*/ 	.word	0x00000000
	.align		4
        /*0014*/ 	.word	0xfffffffd
	.align		4
        /*0018*/ 	.word	0x00000000
	.align		4
        /*001c*/ 	.word	0xfffffffc


//--------------------- .text._Z13update_matrixPiS_ii --------------------------
	.section	.text._Z13update_matrixPiS_ii,"ax",@progbits
	.align	128
        .global         _Z13update_matrixPiS_ii
        .type           _Z13update_matrixPiS_ii,@function
        .size           _Z13update_matrixPiS_ii,(.L_x_25 - _Z13update_matrixPiS_ii)
        .other          _Z13update_matrixPiS_ii,@"STO_CUDA_ENTRY STV_DEFAULT"
_Z13update_matrixPiS_ii:
.text._Z13update_matrixPiS_ii:
[----:B------:R-:W-:Y:S01]  /*0000*/  LDC R1, c[0x0][0x37c] ;  /* 0x0000df00ff017b82 */ /* 0x000fe20000000800 */
[----:B------:R-:W0:Y:S07]  /*0010*/  S2R R0, SR_TID.X ;  /* 0x0000000000007919 */ /* 0x000e2e0000002100 */
[----:B------:R-:W0:Y:S01]  /*0020*/  LDC R3, c[0x0][0x360] ;  /* 0x0000d800ff037b82 */ /* 0x000e220000000800 */
[----:B------:R-:W1:Y:S01]  /*0030*/  LDCU.64 UR6, c[0x0][0x358] ;  /* 0x00006b00ff0677ac */ /* 0x000e620008000a00 */
[----:B------:R-:W2:Y:S01]  /*0040*/  S2R R7, SR_TID.Y ;  /* 0x0000000000077919 */ /* 0x000ea20000002200 */
[----:B------:R-:W3:Y:S05]  /*0050*/  LDCU UR8, c[0x0][0x394] ;  /* 0x00007280ff0877ac */ /* 0x000eea0008000800 */
[----:B------:R-:W0:Y:S08]  /*0060*/  S2UR UR4, SR_CTAID.X ;  /* 0x00000000000479c3 */ /* 0x000e300000002500 */
[----:B------:R-:W2:Y:S08]  /*0070*/  S2UR UR5, SR_CTAID.Y ;  /* 0x00000000000579c3 */ /* 0x000eb00000002600 */
[----:B------:R-:W2:Y:S08]  /*0080*/  LDC R8, c[0x0][0x364] ;  /* 0x0000d900ff087b82 */ /* 0x000eb00000000800 */
[----:B------:R-:W4:Y:S01]  /*0090*/  LDC R10, c[0x0][0x390] ;  /* 0x0000e400ff0a7b82 */ /* 0x000f220000000800 */
[----:B0-----:R-:W-:-:S07]  /*00a0*/  IMAD R3, R3, UR4, R0 ;  /* 0x0000000403037c24 */ /* 0x001fce000f8e0200 */
[----:B------:R-:W0:Y:S01]  /*00b0*/  LDC.64 R4, c[0x0][0x380] ;  /* 0x0000e000ff047b82 */ /* 0x000e220000000a00 */
[----:B--2---:R-:W-:-:S04]  /*00c0*/  IMAD R8, R8, UR5, R7 ;  /* 0x0000000508087c24 */ /* 0x004fc8000f8e0207 */
[----:B----4-:R-:W-:-:S04]  /*00d0*/  IMAD R9, R3, R10, R8 ;  /* 0x0000000a03097224 */ /* 0x010fc800078e0208 */
[----:B0-----:R-:W-:-:S05]  /*00e0*/  IMAD.WIDE R4, R9, 0x4, R4 ;  /* 0x0000000409047825 */ /* 0x001fca00078e0204 */
[----:B-1----:R0:W2:Y:S01]  /*00f0*/  LDG.E R11, desc[UR6][R4.64] ;  /* 0x00000006040b7981 */ /* 0x0020a2000c1e1900 */
[----:B------:R-:W1:Y:S01]  /*0100*/  S2UR UR5, SR_CgaCtaId ;  /* 0x00000000000579c3 */ /* 0x000e620000008800 */
[----:B---3--:R-:W-:Y:S01]  /*0110*/  UIADD3 UR4, UPT, UPT, UR8, -0x1, URZ ;  /* 0xffffffff08047890 */ /* 0x008fe2000fffe0ff */
[----:B------:R-:W-:-:S05]  /*0120*/  VIADD R0, R10, 0xffffffff ;  /* 0xffffffff0a007836 */ /* 0x000fca0000000000 */
[----:B------:R-:W-:Y:S01]  /*0130*/  ISETP.GE.AND P0, PT, R8, UR4, PT ;  /* 0x0000000408007c0c */ /* 0x000fe2000bf06270 */
[----:B------:R-:W-:-:S03]  /*0140*/  UMOV UR4, 0x400 ;  /* 0x0000040000047882 */ /* 0x000fc60000000000 */
[----:B------:R-:W-:Y:S01]  /*0150*/  ISETP.LT.AND P0, PT, R3, R0, !P0 ;  /* 0x000000000300720c */ /* 0x000fe20004701270 */
[----:B-1----:R-:W-:-:S12]  /*0160*/  ULEA UR4, UR5, UR4, 0x18 ;  /* 0x0000000405047291 */ /* 0x002fd8000f8ec0ff */
[----:B------:R-:W0:Y:S01]  /*0170*/  @!P0 LDC.64 R6, c[0x0][0x388] ;  /* 0x0000e200ff068b82 */ /* 0x000e220000000a00 */
[C---:B------:R-:W-:Y:S01]  /*0180*/  LEA R2, R9.reuse, UR4, 0x2 ;  /* 0x0000000409027c11 */ /* 0x040fe2000f8e10ff */
[----:B0-----:R-:W-:-:S04]  /*0190*/  @!P0 IMAD.WIDE R4, R9, 0x4, R6 ;  /* 0x0000000409048825 */ /* 0x001fc800078e0206 */
[----:B--2---:R0:W-:Y:S02]  /*01a0*/  STS [R2], R11 ;  /* 0x0000000b02007388 */ /* 0x0041e40000000800 */
[----:B------:R-:W-:Y:S06]  /*01b0*/  BAR.SYNC.DEFER_BLOCKING 0x0 ;  /* 0x0000000000007b1d */ /* 0x000fec0000010000 */
[----:B------:R0:W-:Y:S01]  /*01c0*/  @!P0 STG.E desc[UR6][R4.64], RZ ;  /* 0x000000ff04008986 */ /* 0x0001e2000c101906 */
[----:B------:R-:W-:Y:S05]  /*01d0*/  @!P0 BRA `(.L_x_0) ;  /* 0x0000000800b08947 */ /* 0x000fea0003800000 */
[----:B------:R-:W-:-:S04]  /*01e0*/  ISETP.NE.AND P0, PT, R8, RZ, PT ;  /* 0x000000ff0800720c */ /* 0x000fc80003f05270 */
[----:B------:R-:W-:-:S13]  /*01f0*/  ISETP.EQ.OR P0, PT, R3, RZ, !P0 ;  /* 0x000000ff0300720c */ /* 0x000fda0004702670 */
[----:B0-----:R-:W0:Y:S02]  /*0200*/  @P0 LDC.64 R4, c[0x0][0x388] ;  /* 0x0000e200ff040b82 */ /* 0x001e240000000a00 */
[----:B0-----:R-:W-:-:S05]  /*0210*/  @P0 IMAD.WIDE R4, R9, 0x4, R4 ;  /* 0x0000000409040825 */ /* 0x001fca00078e0204 */
[----:B------:R1:W-:Y:S01]  /*0220*/  @P0 STG.E desc[UR6][R4.64], RZ ;  /* 0x000000ff04000986 */ /* 0x0003e2000c101906 */
[----:B------:R-:W-:Y:S05]  /*0230*/  @P0 BRA `(.L_x_0) ;  /* 0x0000000800980947 */ /* 0x000fea0003800000 */
[----:B------:R-:W-:-:S13]  /*0240*/  ISETP.GE.AND P0, PT, R10, 0x3, PT ;  /* 0x000000030a00780c */ /* 0x000fda0003f06270 */
[----:B------:R-:W-:Y:S05]  /*0250*/  @!P0 BRA `(.L_x_0) ;  /* 0x0000000800908947 */ /* 0x000fea0003800000 */
[----:B-1----:R-:W0:Y:S01]  /*0260*/  LDC.64 R4, c[0x0][0x388] ;  /* 0x0000e200ff047b82 */ /* 0x002e220000000a00 */
[----:B------:R-:W-:Y:S01]  /*0270*/  IMAD R3, R3, R10, -R10 ;  /* 0x0000000a03037224 */ /* 0x000fe200078e0a0a */
[----:B------:R-:W-:Y:S01]  /*0280*/  ULOP3.LUT UR5, UR8, 0x7ffffffe, URZ, 0xc0, !UPT ;  /* 0x7ffffffe08057892 */ /* 0x000fe2000f8ec0ff */
[----:B------:R-:W-:Y:S02]  /*0290*/  IMAD.MOV.U32 R7, RZ, RZ, 0x1 ;  /* 0x00000001ff077424 */ /* 0x000fe400078e00ff */
[----:B------:R-:W-:Y:S02]  /*02a0*/  IMAD.IADD R8, R8, 0x1, R3 ;  /* 0x0000000108087824 */ /* 0x000fe400078e0203 */
[----:B------:R-:W-:Y:S02]  /*02b0*/  IMAD R3, R10, 0x4, R2 ;  /* 0x000000040a037824 */ /* 0x000fe400078e0202 */
[----:B------:R-:W-:Y:S01]  /*02c0*/  IMAD R6, RZ, RZ, -UR5 ;  /* 0x80000005ff067e24 */ /* 0x000fe2000f8e02ff */
[----:B------:R-:W-:Y:S01]  /*02d0*/  LEA R8, R8, UR4, 0x2 ;  /* 0x0000000408087c11 */ /* 0x000fe2000f8e10ff */
[----:B0-----:R-:W-:-:S07]  /*02e0*/  IMAD.WIDE R4, R9, 0x4, R4 ;  /* 0x0000000409047825 */ /* 0x001fce00078e0204 */
.L_x_23:
[----:B0-----:R-:W0:Y:S01]  /*02f0*/  LDCU UR5, c[0x0][0x394] ;  /* 0x00007280ff0577ac */ /* 0x001e220008000800 */
[----:B------:R-:W-:-:S05]  /*0300*/  VIADD R7, R7, 0x1 ;  /* 0x0000000107077836 */ /* 0x000fca0000000000 */
[----:B------:R-:W-:Y:S01]  /*0310*/  ISETP.NE.AND P1, PT, R7, R0, PT ;  /* 0x000000000700720c */ /* 0x000fe20003f25270 */
[----:B0-----:R-:W-:-:S09]  /*0320*/  UISETP.GE.AND UP0, UPT, UR5, 0x3, UPT ;  /* 0x000000030500788c */ /* 0x001fd2000bf06270 */
[----:B-1234-:R-:W-:Y:S05]  /*0330*/  BRA.U !UP0, `(.L_x_1) ;  /* 0x0000000908547547 */ /* 0x01efea000b800000 */
[----:B------:R-:W-:-:S09]  /*0340*/  UISETP.NE.AND UP0, UPT, UR5, 0x3, UPT ;  /* 0x000000030500788c */ /* 0x000fd2000bf05270 */
[----:B------:R-:W-:Y:S05]  /*0350*/  BRA.U !UP0, `(.L_x_2) ;  /* 0x00000005088c7547 */ /* 0x000fea000b800000 */
[----:B------:R0:W1:Y:S01]  /*0360*/  LDS R11, [R2] ;  /* 0x00000000020b7984 */ /* 0x0000620000000800 */
[----:B------:R-:W-:-:S07]  /*0370*/  IMAD.MOV.U32 R9, RZ, RZ, R6 ;  /* 0x000000ffff097224 */ /* 0x000fce00078e0006 */
.L_x_16:
[----:B------:R-:W-:Y:S01]  /*0380*/  LDS R10, [R8+-0x4] ;  /* 0xfffffc00080a7984 */ /* 0x000fe20000000800 */
[----:B------:R-:W-:Y:S05]  /*0390*/  WARPSYNC.ALL ;  /* 0x0000000000007948 */ /* 0x000fea0003800000 */
[----:B0-----:R-:W-:Y:S04]  /*03a0*/  LDS R13, [R8] ;  /* 0x00000000080d7984 */ /* 0x001fe80000000800 */
[----:B--2---:R-:W2:Y:S04]  /*03b0*/  LDS R12, [R8+0x4] ;  /* 0x00000400080c7984 */ /* 0x004ea80000000800 */
[----:B-1----:R-:W1:Y:S04]  /*03c0*/  LDS R14, [R2+-0x4] ;  /* 0xfffffc00020e7984 */ /* 0x002e680000000800 */
[----:B------:R-:W-:Y:S04]  /*03d0*/  LDS R15, [R2+0x4] ;  /* 0x00000400020f7984 */ /* 0x000fe80000000800 */
[----:B---3--:R-:W3:Y:S04]  /*03e0*/  LDS R16, [R3+-0x4] ;  /* 0xfffffc0003107984 */ /* 0x008ee80000000800 */
[----:B------:R-:W-:Y:S04]  /*03f0*/  LDS R17, [R3] ;  /* 0x0000000003117984 */ /* 0x000fe80000000800 */
[----:B----4-:R-:W4:Y:S01]  /*0400*/  LDS R18, [R3+0x4] ;  /* 0x0000040003127984 */ /* 0x010f220000000800 */
[----:B--2---:R-:W-:-:S04]  /*0410*/  IADD3 R10, PT, PT, R12, R13, R10 ;  /* 0x0000000d0c0a7210 */ /* 0x004fc80007ffe00a */
[----:B-1----:R-:W-:-:S04]  /*0420*/  IADD3 R10, PT, PT, R11, R14, R10 ;  /* 0x0000000e0b0a7210 */ /* 0x002fc80007ffe00a */
[----:B---3--:R-:W-:-:S04]  /*0430*/  IADD3 R10, PT, PT, R16, R15, R10 ;  /* 0x0000000f100a7210 */ /* 0x008fc80007ffe00a */
[----:B----4-:R-:W-:-:S05]  /*0440*/  IADD3 R10, PT, PT, R18, R17, R10 ;  /* 0x00000011120a7210 */ /* 0x010fca0007ffe00a */
[----:B------:R-:W-:Y:S01]  /*0450*/  IMAD.IADD R10, R10, 0x1, -R11 ;  /* 0x000000010a0a7824 */ /* 0x000fe200078e0a0b */
[----:B------:R-:W-:Y:S04]  /*0460*/  BAR.SYNC.DEFER_BLOCKING 0x0 ;  /* 0x0000000000007b1d */ /* 0x000fe80000010000 */
[----:B------:R-:W-:Y:S01]  /*0470*/  ISETP.GT.AND P0, PT, R10, 0x1, PT ;  /* 0x000000010a00780c */ /* 0x000fe20003f04270 */
[----:B------:R-:W-:Y:S01]  /*0480*/  VIADD R9, R9, 0x2 ;  /* 0x0000000209097836 */ /* 0x000fe20000000000 */
[----:B------:R-:W-:Y:S04]  /*0490*/  BSSY.RECONVERGENT B0, `(.L_x_3) ;  /* 0x000001e000007945 */ /* 0x000fe80003800200 */
[----:B------:R-:W-:Y:S01]  /*04a0*/  BSSY.RELIABLE B1, `(.L_x_4) ;  /* 0x000001b000017945 */ /* 0x000fe20003800100 */
[----:B------:R-:W-:-:S06]  /*04b0*/  ISETP.NE.AND P2, PT, R9, -0x2, PT ;  /* 0xfffffffe0900780c */ /* 0x000fcc0003f45270 */
[----:B------:R-:W-:Y:S07]  /*04c0*/  @P0 BRA `(.L_x_5) ;  /* 0x00000000001c0947 */ /* 0x000fee0003800000 */
[----:B------:R-:W1:Y:S02]  /*04d0*/  LDS R11, [R2] ;  /* 0x00000000020b7984 */ /* 0x000e640000000800 */
[----:B-1----:R-:W-:-:S13]  /*04e0*/  ISETP.NE.AND P0, PT, R11, 0x1, PT ;  /* 0x000000010b00780c */ /* 0x002fda0003f05270 */
[----:B------:R-:W-:Y:S05]  /*04f0*/  @!P0 BREAK.RELIABLE B1 ;  /* 0x0000000000018942 */ /* 0x000fea0003800100 */
[----:B------:R-:W-:Y:S05]  /*0500*/  @P0 BRA `(.L_x_6) ;  /* 0x0000000000500947 */ /* 0x000fea0003800000 */
[----:B------:R3:W-:Y:S01]  /*0510*/  STG.E desc[UR6][R4.64], RZ ;  /* 0x000000ff04007986 */ /* 0x0007e2000c101906 */
[----:B------:R-:W-:Y:S01]  /*0520*/  IMAD.MOV.U32 R11, RZ, RZ, 0x1 ;  /* 0x00000001ff0b7424 */ /* 0x000fe200078e00ff */
[----:B------:R-:W-:Y:S06]  /*0530*/  BRA `(.L_x_7) ;  /* 0x00000000004c7947 */ /* 0x000fec0003800000 */
.L_x_5:
[----:B------:R-:W-:-:S13]  /*0540*/  ISETP.GE.U32.AND P0, PT, R10, 0x4, PT ;  /* 0x000000040a00780c */ /* 0x000fda0003f06070 */
[----:B------:R-:W-:Y:S05]  /*0550*/  @!P0 BRA `(.L_x_8) ;  /* 0x00000000001c8947 */ /* 0x000fea0003800000 */
[----:B------:R-:W1:Y:S02]  /*0560*/  LDS R11, [R2] ;  /* 0x00000000020b7984 */ /* 0x000e640000000800 */
[----:B-1----:R-:W-:-:S13]  /*0570*/  ISETP.NE.AND P0, PT, R11, 0x1, PT ;  /* 0x000000010b00780c */ /* 0x002fda0003f05270 */
[----:B------:R-:W-:Y:S05]  /*0580*/  @!P0 BREAK.RELIABLE B1 ;  /* 0x0000000000018942 */ /* 0x000fea0003800100 */
[----:B------:R-:W-:Y:S05]  /*0590*/  @P0 BRA `(.L_x_6) ;  /* 0x00000000002c0947 */ /* 0x000fea0003800000 */
[----:B------:R1:W-:Y:S01]  /*05a0*/  STG.E desc[UR6][R4.64], RZ ;  /* 0x000000ff04007986 */ /* 0x0003e2000c101906 */
[----:B------:R-:W-:Y:S01]  /*05b0*/  IMAD.MOV.U32 R11, RZ, RZ, 0x1 ;  /* 0x00000001ff0b7424 */ /* 0x000fe200078e00ff */
[----:B------:R-:W-:Y:S06]  /*05c0*/  BRA `(.L_x_7) ;  /* 0x0000000000287947 */ /* 0x000fec0003800000 */
.L_x_8:
[----:B------:R-:W1:Y:S02]  /*05d0*/  LDS R11, [R2] ;  /* 0x00000000020b7984 */ /* 0x000e640000000800 */
[----:B-1----:R-:W-:-:S04]  /*05e0*/  ISETP.NE.AND P0, PT, R11, RZ, PT ;  /* 0x000000ff0b00720c */ /* 0x002fc80003f05270 */
[----:B------:R-:W-:-:S13]  /*05f0*/  ISETP.NE.OR P0, PT, R10, 0x3, P0 ;  /* 0x000000030a00780c */ /* 0x000fda0000705670 */
[----:B------:R-:W-:Y:S01]  /*0600*/  @!P0 IMAD.MOV.U32 R13, RZ, RZ, 0x1 ;  /* 0x00000001ff0d8424 */ /* 0x000fe200078e00ff */
[----:B------:R-:W-:Y:S05]  /*0610*/  @!P0 BREAK.RELIABLE B1 ;  /* 0x0000000000018942 */ /* 0x000fea0003800100 */
[----:B------:R2:W-:Y:S01]  /*0620*/  @!P0 STG.E desc[UR6][R4.64], R13 ;  /* 0x0000000d04008986 */ /* 0x0005e2000c101906 */
[----:B------:R-:W-:Y:S01]  /*0630*/  @!P0 IMAD.MOV.U32 R11, RZ, RZ, RZ ;  /* 0x000000ffff0b8224 */ /* 0x000fe200078e00ff */
[----:B------:R-:W-:Y:S06]  /*0640*/  @!P0 BRA `(.L_x_7) ;  /* 0x0000000000088947 */ /* 0x000fec0003800000 */
.L_x_6:
[----:B------:R-:W-:Y:S05]  /*0650*/  BSYNC.RELIABLE B1 ;  /* 0x0000000000017941 */ /* 0x000fea0003800100 */
.L_x_4:
[----:B------:R4:W-:Y:S02]  /*0660*/  STG.E desc[UR6][R4.64], R11 ;  /* 0x0000000b04007986 */ /* 0x0009e4000c101906 */
.L_x_7:
[----:B------:R-:W-:Y:S05]  /*0670*/  BSYNC.RECONVERGENT B0 ;  /* 0x0000000000007941 */ /* 0x000fea0003800200 */
.L_x_3:
[----:B------:R-:W-:Y:S05]  /*0680*/  WARPSYNC.ALL ;  /* 0x0000000000007948 */ /* 0x000fea0003800000 */
[----:B------:R-:W-:Y:S01]  /*0690*/  LDS R10, [R8+-0x4] ;  /* 0xfffffc00080a7984 */ /* 0x000fe20000000800 */
[----:B------:R-:W-:Y:S04]  /*06a0*/  BSSY.RECONVERGENT B0, `(.L_x_9) ;  /* 0x000002c000007945 */ /* 0x000fe80003800200 */
[----:B------:R-:W-:Y:S01]  /*06b0*/  BSSY.RELIABLE B1, `(.L_x_10) ;  /* 0x0000026000017945 */ /* 0x000fe20003800100 */
[----:B--2---:R-:W-:Y:S04]  /*06c0*/  LDS R13, [R8] ;  /* 0x00000000080d7984 */ /* 0x004fe80000000800 */
[----:B------:R-:W2:Y:S04]  /*06d0*/  LDS R12, [R8+0x4] ;  /* 0x00000400080c7984 */ /* 0x000ea80000000800 */
[----:B------:R-:W5:Y:S04]  /*06e0*/  LDS R14, [R2+-0x4] ;  /* 0xfffffc00020e7984 */ /* 0x000f680000000800 */
[----:B------:R-:W-:Y:S04]  /*06f0*/  LDS R15, [R2+0x4] ;  /* 0x00000400020f7984 */ /* 0x000fe80000000800 */
[----:B------:R-:W0:Y:S04]  /*0700*/  LDS R16, [R3+-0x4] ;  /* 0xfffffc0003107984 */ /* 0x000e280000000800 */
[----:B------:R-:W-:Y:S04]  /*0710*/  LDS R17, [R3] ;  /* 0x0000000003117984 */ /* 0x000fe80000000800 */
[----:B------:R-:W1:Y:S01]  /*0720*/  LDS R18, [R3+0x4] ;  /* 0x0000040003127984 */ /* 0x000e620000000800 */
[----:B--2---:R-:W-:-:S04]  /*0730*/  IADD3 R10, PT, PT, R12, R13, R10 ;  /* 0x0000000d0c0a7210 */ /* 0x004fc80007ffe00a */
[----:B-----5:R-:W-:-:S04]  /*0740*/  IADD3 R10, PT, PT, R11, R14, R10 ;  /* 0x0000000e0b0a7210 */ /* 0x020fc80007ffe00a */
[----:B0-----:R-:W-:-:S04]  /*0750*/  IADD3 R10, PT, PT, R16, R15, R10 ;  /* 0x0000000f100a7210 */ /* 0x001fc80007ffe00a */
[----:B-1----:R-:W-:-:S05]  /*0760*/  IADD3 R10, PT, PT, R18, R17, R10 ;  /* 0x00000011120a7210 */ /* 0x002fca0007ffe00a */
[----:B------:R-:W-:Y:S01]  /*0770*/  IMAD.IADD R10, R10, 0x1, -R11 ;  /* 0x000000010a0a7824 */ /* 0x000fe200078e0a0b */
[----:B------:R-:W-:Y:S04]  /*0780*/  BAR.SYNC.DEFER_BLOCKING 0x0 ;  /* 0x0000000000007b1d */ /* 0x000fe80000010000 */
[----:B------:R-:W-:-:S13]  /*0790*/  ISETP.GE.AND P0, PT, R10, 0x2, PT ;  /* 0x000000020a00780c */ /* 0x000fda0003f06270 */
[----:B------:R-:W-:Y:S05]  /*07a0*/  @!P0 BRA `(.L_x_11) ;  /* 0x0000000000488947 */ /* 0x000fea0003800000 */
[----:B------:R-:W-:-:S13]  /*07b0*/  ISETP.GT.U32.AND P0, PT, R10, 0x3, PT ;  /* 0x000000030a00780c */ /* 0x000fda0003f04070 */
[----:B------:R-:W-:Y:S05]  /*07c0*/  @P0 BRA `(.L_x_12) ;  /* 0x0000000000240947 */ /* 0x000fea0003800000 */
[----:B----4-:R-:W0:Y:S02]  /*07d0*/  LDS R11, [R2] ;  /* 0x00000000020b7984 */ /* 0x010e240000000800 */
[----:B0-----:R-:W-:-:S04]  /*07e0*/  ISETP.NE.AND P0, PT, R11, RZ, PT ;  /* 0x000000ff0b00720c */ /* 0x001fc80003f05270 */
[----:B------:R-:W-:-:S13]  /*07f0*/  ISETP.NE.OR P0, PT, R10, 0x3, P0 ;  /* 0x000000030a00780c */ /* 0x000fda0000705670 */
[----:B------:R-:W-:Y:S05]  /*0800*/  @!P0 BREAK.RELIABLE B1 ;  /* 0x0000000000018942 */ /* 0x000fea0003800100 */
[----:B------:R-:W-:Y:S05]  /*0810*/  @P0 BRA `(.L_x_13) ;  /* 0x00000000003c0947 */ /* 0x000fea0003800000 */
[----:B------:R-:W-:Y:S02]  /*0820*/  IMAD.MOV.U32 R13, RZ, RZ, 0x1 ;  /* 0x00000001ff0d7424 */ /* 0x000fe400078e00ff */
[----:B------:R-:W-:-:S03]  /*0830*/  IMAD.MOV.U32 R11, RZ, RZ, RZ ;  /* 0x000000ffff0b7224 */ /* 0x000fc600078e00ff */
[----:B------:R0:W-:Y:S01]  /*0840*/  STG.E desc[UR6][R4.64], R13 ;  /* 0x0000000d04007986 */ /* 0x0001e2000c101906 */
[----:B------:R-:W-:Y:S05]  /*0850*/  BRA `(.L_x_14) ;  /* 0x0000000000407947 */ /* 0x000fea0003800000 */
.L_x_12:
[----:B----4-:R-:W0:Y:S02]  /*0860*/  LDS R11, [R2] ;  /* 0x00000000020b7984 */ /* 0x010e240000000800 */
[----:B0-----:R-:W-:-:S13]  /*0870*/  ISETP.NE.AND P0, PT, R11, 0x1, PT ;  /* 0x000000010b00780c */ /* 0x001fda0003f05270 */
[----:B------:R-:W-:Y:S05]  /*0880*/  @!P0 BREAK.RELIABLE B1 ;  /* 0x0000000000018942 */ /* 0x000fea0003800100 */
[----:B------:R-:W-:Y:S05]  /*0890*/  @P0 BRA `(.L_x_13) ;  /* 0x00000000001c0947 */ /* 0x000fea0003800000 */
[----:B------:R1:W-:Y:S01]  /*08a0*/  STG.E desc[UR6][R4.64], RZ ;  /* 0x000000ff04007986 */ /* 0x0003e2000c101906 */
[----:B------:R-:W-:Y:S01]  /*08b0*/  IMAD.MOV.U32 R11, RZ, RZ, 0x1 ;  /* 0x00000001ff0b7424 */ /* 0x000fe200078e00ff */
[----:B------:R-:W-:Y:S06]  /*08c0*/  BRA `(.L_x_14) ;  /* 0x0000000000247947 */ /* 0x000fec0003800000 */
.L_x_11:
[----:B----4-:R-:W0:Y:S02]  /*08d0*/  LDS R11, [R2] ;  /* 0x00000000020b7984 */ /* 0x010e240000000800 */
[----:B0-----:R-:W-:-:S13]  /*08e0*/  ISETP.NE.AND P0, PT, R11, 0x1, PT ;  /* 0x000000010b00780c */ /* 0x001fda0003f05270 */
[----:B------:R-:W-:Y:S05]  /*08f0*/  @!P0 BREAK.RELIABLE B1 ;  /* 0x0000000000018942 */ /* 0x000fea0003800100 */
[----:B------:R-:W-:Y:S05]  /*0900*/  @!P0 BRA `(.L_x_15) ;  /* 0x00000000000c8947 */ /* 0x000fea0003800000 */
.L_x_13:
[----:B------:R-:W-:Y:S05]  /*0910*/  BSYNC.RELIABLE B1 ;  /* 0x0000000000017941 */ /* 0x000fea0003800100 */
.L_x_10:
[----:B------:R4:W-:Y:S01]  /*0920*/  STG.E desc[UR6][R4.64], R11 ;  /* 0x0000000b04007986 */ /* 0x0009e2000c101906 */
[----:B------:R-:W-:Y:S05]  /*0930*/  BRA `(.L_x_14) ;  /* 0x0000000000087947 */ /* 0x000fea0003800000 */
.L_x_15:
[----:B------:R2:W-:Y:S01]  /*0940*/  STG.E desc[UR6][R4.64], RZ ;  /* 0x000000ff04007986 */ /* 0x0005e2000c101906 */
[----:B------:R-:W-:-:S07]  /*0950*/  IMAD.MOV.U32 R11, RZ, RZ, 0x1 ;  /* 0x00000001ff0b7424 */ /* 0x000fce00078e00ff */
.L_x_14:
[----:B------:R-:W-:Y:S05]  /*0960*/  BSYNC.RECONVERGENT B0 ;  /* 0x0000000000007941 */ /* 0x000fea0003800200 */
.L_x_9:
[----:B------:R-:W-:Y:S05]  /*0970*/  WARPSYNC.ALL ;  /* 0x0000000000007948 */ /* 0x000fea0003800000 */
[----:B------:R-:W-:Y:S05]  /*0980*/  @P2 BRA `(.L_x_16) ;  /* 0xfffffff8007c2947 */ /* 0x000fea000383ffff */
.L_x_2:
[----:B------:R-:W5:Y:S01]  /*0990*/  LDCU UR5, c[0x0][0x394] ;  /* 0x00007280ff0577ac */ /* 0x000f620008000800 */
[----:B------:R-:W-:Y:S01]  /*09a0*/  BSSY B0, `(.L_x_1) ;  /* 0x000002e000007945 */ /* 0x000fe20003800000 */
[----:B-----5:R-:W-:-:S09]  /*09b0*/  ULOP3.LUT UP0, URZ, UR5, 0x1, URZ, 0xc0, !UPT ;  /* 0x0000000105ff7892 */ /* 0x020fd2000f80c0ff */
[----:B------:R-:W-:Y:S05]  /*09c0*/  BRA.U !UP0, `(.L_x_17) ;  /* 0x0000000108ac7547 */ /* 0x000fea000b800000 */
[----:B------:R-:W-:Y:S01]  /*09d0*/  LDS R9, [R8+-0x4] ;  /* 0xfffffc0008097984 */ /* 0x000fe20000000800 */
[----:B------:R-:W-:Y:S05]  /*09e0*/  WARPSYNC.ALL ;  /* 0x0000000000007948 */ /* 0x000fea0003800000 */
[----:B------:R-:W-:Y:S01]  /*09f0*/  LDS R10, [R8] ;  /* 0x00000000080a7984 */ /* 0x000fe20000000800 */
[----:B------:R-:W-:Y:S03]  /*0a00*/  BSSY.RELIABLE B1, `(.L_x_18) ;  /* 0x0000024000017945 */ /* 0x000fe60003800100 */
[----:B----4-:R-:W4:Y:S04]  /*0a10*/  LDS R11, [R8+0x4] ;  /* 0x00000400080b7984 */ /* 0x010f280000000800 */
[----:B------:R-:W-:Y:S04]  /*0a20*/  LDS R12, [R2+-0x4] ;  /* 0xfffffc00020c7984 */ /* 0x000fe80000000800 */
[----:B------:R-:W5:Y:S04]  /*0a30*/  LDS R18, [R2] ;  /* 0x0000000002127984 */ /* 0x000f680000000800 */
[----:B------:R-:W-:Y:S04]  /*0a40*/  LDS R14, [R2+0x4] ;  /* 0x00000400020e7984 */ /* 0x000fe80000000800 */
[----:B0-----:R-:W0:Y:S04]  /*0a50*/  LDS R13, [R3+-0x4] ;  /* 0xfffffc00030d7984 */ /* 0x001e280000000800 */
[----:B------:R-:W-:Y:S04]  /*0a60*/  LDS R16, [R3] ;  /* 0x0000000003107984 */ /* 0x000fe80000000800 */
[----:B------:R-:W1:Y:S01]  /*0a70*/  LDS R15, [R3+0x4] ;  /* 0x00000400030f7984 */ /* 0x000e620000000800 */
[----:B----4-:R-:W-:-:S04]  /*0a80*/  IADD3 R9, PT, PT, R11, R10, R9 ;  /* 0x0000000a0b097210 */ /* 0x010fc80007ffe009 */
        /* <DEDUP_REMOVED lines=9> */
[----:B------:R-:W0:Y:S02]  /*0b20*/  LDS R11, [R2] ;  /* 0x00000000020b7984 */ /* 0x000e240000000800 */
[----:B0-----:R-:W-:-:S04]  /*0b30*/  ISETP.NE.AND P0, PT, R11, RZ, PT ;  /* 0x000000ff0b00720c */ /* 0x001fc80003f05270 */
[----:B------:R-:W-:-:S13]  /*0b40*/  ISETP.NE.OR P0, PT, R9, 0x3, P0 ;  /* 0x000000030900780c */ /* 0x000fda0000705670 */
[----:B------:R-:W-:Y:S05]  /*0b50*/  @!P0 BREAK.RELIABLE B1 ;  /* 0x0000000000018942 */ /* 0x000fea0003800100 */
[----:B------:R-:W-:Y:S05]  /*0b60*/  @P0 BRA `(.L_x_21) ;  /* 0x0000000000340947 */ /* 0x000fea0003800000 */
[----:B------:R-:W-:-:S05]  /*0b70*/  IMAD.MOV.U32 R9, RZ, RZ, 0x1 ;  /* 0x00000001ff097424 */ /* 0x000fca00078e00ff */
[----:B------:R0:W-:Y:S01]  /*0b80*/  STG.E desc[UR6][R4.64], R9 ;  /* 0x0000000904007986 */ /* 0x0001e2000c101906 */
[----:B------:R-:W-:Y:S05]  /*0b90*/  BRA `(.L_x_17) ;  /* 0x0000000000387947 */ /* 0x000fea0003800000 */
.L_x_20:
[----:B------:R-:W0:Y:S02]  /*0ba0*/  LDS R11, [R2] ;  /* 0x00000000020b7984 */ /* 0x000e240000000800 */
[----:B0-----:R-:W-:-:S13]  /*0bb0*/  ISETP.NE.AND P0, PT, R11, 0x1, PT ;  /* 0x000000010b00780c */ /* 0x001fda0003f05270 */
[----:B------:R-:W-:Y:S05]  /*0bc0*/  @!P0 BREAK.RELIABLE B1 ;  /* 0x0000000000018942 */ /* 0x000fea0003800100 */
[----:B------:R-:W-:Y:S05]  /*0bd0*/  @P0 BRA `(.L_x_21) ;  /* 0x0000000000180947 */ /* 0x000fea0003800000 */
[----:B------:R0:W-:Y:S01]  /*0be0*/  STG.E desc[UR6][R4.64], RZ ;  /* 0x000000ff04007986 */ /* 0x0001e2000c101906 */
[----:B------:R-:W-:Y:S05]  /*0bf0*/  BRA `(.L_x_17) ;  /* 0x0000000000207947 */ /* 0x000fea0003800000 */
.L_x_19:
[----:B------:R-:W0:Y:S02]  /*0c00*/  LDS R11, [R2] ;  /* 0x00000000020b7984 */ /* 0x000e240000000800 */
[----:B0-----:R-:W-:-:S13]  /*0c10*/  ISETP.NE.AND P0, PT, R11, 0x1, PT ;  /* 0x000000010b00780c */ /* 0x001fda0003f05270 */
[----:B------:R-:W-:Y:S05]  /*0c20*/  @!P0 BREAK.RELIABLE B1 ;  /* 0x0000000000018942 */ /* 0x000fea0003800100 */
[----:B------:R-:W-:Y:S05]  /*0c30*/  @!P0 BRA `(.L_x_22) ;  /* 0x00000000000c8947 */ /* 0x000fea0003800000 */
.L_x_21:
[----:B------:R-:W-:Y:S05]  /*0c40*/  BSYNC.RELIABLE B1 ;  /* 0x0000000000017941 */ /* 0x000fea0003800100 */
.L_x_18:
[----:B------:R0:W-:Y:S01]  /*0c50*/  STG.E desc[UR6][R4.64], R11 ;  /* 0x0000000b04007986 */ /* 0x0001e2000c101906 */
[----:B------:R-:W-:Y:S05]  /*0c60*/  BRA `(.L_x_17) ;  /* 0x0000000000047947 */ /* 0x000fea0003800000 */
.L_x_22:
[----:B------:R0:W-:Y:S02]  /*0c70*/  STG.E desc[UR6][R4.64], RZ ;  /* 0x000000ff04007986 */ /* 0x0001e4000c101906 */
.L_x_17:
[----:B------:R-:W-:Y:S05]  /*0c80*/  BSYNC B0 ;  /* 0x0000000000007941 */ /* 0x000fea0003800000 */
.L_x_1:
[----:B------:R-:W-:Y:S05]  /*0c90*/  @P1 BRA `(.L_x_23) ;  /* 0xfffffff400941947 */ /* 0x000fea000383ffff */
.L_x_0:
[----:B------:R-:W-:Y:S05]  /*0ca0*/  WARPSYNC.ALL ;  /* 0x0000000000007948 */ /* 0x000fea0003800000 */
[----:B------:R-:W-:Y:S06]  /*0cb0*/  BAR.SYNC.DEFER_BLOCKING 0x0 ;  /* 0x0000000000007b1d */ /* 0x000fec0000010000 */
[----:B------:R-:W-:Y:S05]  /*0cc0*/  EXIT ;  /* 0x000000000000794d */ /* 0x000fea0003800000 */
.L_x_24:
[----:B------:R-:W-:-:S00]  /*0cd0*/  BRA `(.L_x_24) ;  /* 0xfffffffc00fc7947 */ /* 0x000fc0000383ffff */
[----:B------:R-:W-:-:S00]  /*0ce0*/  NOP ;  /* 0x0000000000007918 */ /* 0x000fc00000000000 */
        /* <DEDUP_REMOVED lines=9> */
.L_x_25:


//--------------------- .nv.shared._Z13update_matrixPiS_ii --------------------------
	.section	.nv.shared._Z13update_matrixPiS_ii,"aw",@nobits
	.sectionflags	@""
	.align	4
.nv.shared._Z13update_matrixPiS_ii:
	.zero		1280


//--------------------- .nv.shared.reserved.0     --------------------------
	.section	.nv.shared.reserved.0,"aw",@nobits
	.weak		__nv_reservedSMEM_offset_0_alias
	.size		__nv_reservedSMEM_offset_0_alias, 0, 64
	.other		__nv_reservedSMEM_offset_0_alias,@"STO_CUDA_RESERVED_SHARED STV_DEFAULT"
__nv_reservedSMEM_offset_0_alias:
	.zero		0
	.zero		64


//--------------------- .nv.constant0._Z13update_matrixPiS_ii --------------------------
	.section	.nv.constant0._Z13update_matrixPiS_ii,"a",@progbits
	.sectionflags	@""
	.align	4
.nv.constant0._Z13update_matrixPiS_ii:
	.zero		920


//--------------------- SYMBOLS --------------------------

	.type		.nv.reservedSmem.offset0,@object
	.size		.nv.reservedSmem.offset0,0x4
	.type		.nv.reservedSmem.cap,@object
	.size		.nv.reservedSmem.cap,0x4
